	.headerflags	@"EF_CUDA_TEXMODE_UNIFIED EF_CUDA_64BIT_ADDRESS EF_CUDA_ACCELERATORS EF_CUDA_SM90 EF_CUDA_VIRTUAL_SM(EF_CUDA_SM90)"
	.elftype	@"ET_EXEC"


//--------------------- .nv.info                  --------------------------
	.section	.nv.info,"",@"SHT_CUDA_INFO"
	.align	4


	//----- nvinfo : EIATTR_REGCOUNT
	.align		4
        /*0000*/ 	.byte	0x04, 0x2f
        /*0002*/ 	.short	(.L_1 - .L_0)
	.align		4
.L_0:
        /*0004*/ 	.word	index@(triton_poi_fused_cat_19)
        /*0008*/ 	.word	0x00000017


	//----- nvinfo : EIATTR_MIN_STACK_SIZE
	.align		4
.L_1:
        /*000c*/ 	.byte	0x04, 0x12
        /*000e*/ 	.short	(.L_3 - .L_2)
	.align		4
.L_2:
        /*0010*/ 	.word	index@(triton_poi_fused_cat_19)
        /*0014*/ 	.word	0x00000000


	//----- nvinfo : EIATTR_FRAME_SIZE
	.align		4
.L_3:
        /*0018*/ 	.byte	0x04, 0x11
        /*001a*/ 	.short	(.L_5 - .L_4)
	.align		4
.L_4:
        /*001c*/ 	.word	index@(triton_poi_fused_cat_19)
        /*0020*/ 	.word	0x00000000


	//----- nvinfo : EIATTR_MIN_STACK_SIZE
	.align		4
.L_5:
        /*0024*/ 	.byte	0x04, 0x12
        /*0026*/ 	.short	(.L_7 - .L_6)
	.align		4
.L_6:
        /*0028*/ 	.word	index@(triton_poi_fused_cat_19)
        /*002c*/ 	.word	0x00000000
.L_7:


//--------------------- .nv.info.triton_poi_fused_cat_19 --------------------------
	.section	.nv.info.triton_poi_fused_cat_19,"",@"SHT_CUDA_INFO"
	.sectionflags	@""
	.align	4


	//----- nvinfo : EIATTR_CUDA_API_VERSION
	.align		4
        /*0000*/ 	.byte	0x04, 0x37
        /*0002*/ 	.short	(.L_9 - .L_8)
.L_8:
        /*0004*/ 	.word	0x0000007c


	//----- nvinfo : EIATTR_KPARAM_INFO
	.align		4
.L_9:
        /*0008*/ 	.byte	0x04, 0x17
        /*000a*/ 	.short	(.L_11 - .L_10)
.L_10:
        /*000c*/ 	.word	0x00000000
        /*0010*/ 	.short	0x0005
        /*0012*/ 	.short	0x0028
        /*0014*/ 	.byte	0x00, 0xf0, 0x11, 0x00


	//----- nvinfo : EIATTR_KPARAM_INFO
	.align		4
.L_11:
        /*0018*/ 	.byte	0x04, 0x17
        /*001a*/ 	.short	(.L_13 - .L_12)
.L_12:
        /*001c*/ 	.word	0x00000000
        /*0020*/ 	.short	0x0004
        /*0022*/ 	.short	0x0020
        /*0024*/ 	.byte	0x00, 0xf4, 0x21, 0x00


	//----- nvinfo : EIATTR_KPARAM_INFO
	.align		4
.L_13:
        /*0028*/ 	.byte	0x04, 0x17
        /*002a*/ 	.short	(.L_15 - .L_14)
.L_14:
        /*002c*/ 	.word	0x00000000
        /*0030*/ 	.short	0x0003
        /*0032*/ 	.short	0x0018
        /*0034*/ 	.byte	0x00, 0xf4, 0x21, 0x00


	//----- nvinfo : EIATTR_KPARAM_INFO
	.align		4
.L_15:
        /*0038*/ 	.byte	0x04, 0x17
        /*003a*/ 	.short	(.L_17 - .L_16)
.L_16:
        /*003c*/ 	.word	0x00000000
        /*0040*/ 	.short	0x0002
        /*0042*/ 	.short	0x0010
        /*0044*/ 	.byte	0x00, 0xf4, 0x21, 0x00


	//----- nvinfo : EIATTR_KPARAM_INFO
	.align		4
.L_17:
        /*0048*/ 	.byte	0x04, 0x17
        /*004a*/ 	.short	(.L_19 - .L_18)
.L_18:
        /*004c*/ 	.word	0x00000000
        /*0050*/ 	.short	0x0001
        /*0052*/ 	.short	0x0008
        /*0054*/ 	.byte	0x00, 0xf4, 0x21, 0x00


	//----- nvinfo : EIATTR_KPARAM_INFO
	.align		4
.L_19:
        /*0058*/ 	.byte	0x04, 0x17
        /*005a*/ 	.short	(.L_21 - .L_20)
.L_20:
        /*005c*/ 	.word	0x00000000
        /*0060*/ 	.short	0x0000
        /*0062*/ 	.short	0x0000
        /*0064*/ 	.byte	0x00, 0xf4, 0x21, 0x00


	//----- nvinfo : EIATTR_SPARSE_MMA_MASK
	.align		4
.L_21:
        /*0068*/ 	.byte	0x03, 0x50
        /*006a*/ 	.short	0x0000


	//----- nvinfo : EIATTR_MAXREG_COUNT
	.align		4
        /*006c*/ 	.byte	0x03, 0x1b
        /*006e*/ 	.short	0x00ff


	//----- nvinfo : EIATTR_EXIT_INSTR_OFFSETS
	.align		4
        /*0070*/ 	.byte	0x04, 0x1c
        /*0072*/ 	.short	(.L_23 - .L_22)


	//   ....[0]....
.L_22:
        /*0074*/ 	.word	0x00000440


	//----- nvinfo : EIATTR_REQNTID
	.align		4
.L_23:
        /*0078*/ 	.byte	0x04, 0x10
        /*007a*/ 	.short	(.L_25 - .L_24)
.L_24:
        /*007c*/ 	.word	0x00000100
        /*0080*/ 	.word	0x00000001
        /*0084*/ 	.word	0x00000001


	//----- nvinfo : EIATTR_CBANK_PARAM_SIZE
	.align		4
.L_25:
        /*0088*/ 	.byte	0x03, 0x19
        /*008a*/ 	.short	0x002c


	//----- nvinfo : EIATTR_PARAM_CBANK
	.align		4
        /*008c*/ 	.byte	0x04, 0x0a
        /*008e*/ 	.short	(.L_27 - .L_26)
	.align		4
.L_26:
        /*0090*/ 	.word	index@(.nv.constant0.triton_poi_fused_cat_19)
        /*0094*/ 	.short	0x0210
        /*0096*/ 	.short	0x002c


	//----- nvinfo : EIATTR_SW_WAR
	.align		4
.L_27:
        /*0098*/ 	.byte	0x04, 0x36
        /*009a*/ 	.short	(.L_29 - .L_28)
.L_28:
        /*009c*/ 	.word	0x00000008
.L_29:


//--------------------- .nv.callgraph             --------------------------
	.section	.nv.callgraph,"",@"SHT_CUDA_CALLGRAPH"
	.align	4
	.sectionentsize	8
	.align		4
        /*0000*/ 	.word	0x00000000
	.align		4
        /*0004*/ 	.word	0xffffffff
	.align		4
        /*0008*/ 	.word	0x00000000
	.align		4
        /*000c*/ 	.word	0xfffffffe
	.align		4
        /*0010*/ 	.word	0x00000000
	.align		4
        /*0014*/ 	.word	0xfffffffd
	.align		4
        /*0018*/ 	.word	0x00000000
	.align		4
        /*001c*/ 	.word	0xfffffffc


//--------------------- .text.triton_poi_fused_cat_19 --------------------------
	.section	.text.triton_poi_fused_cat_19,"ax",@progbits
	.align	128
        .global         triton_poi_fused_cat_19
        .type           triton_poi_fused_cat_19,@function
        .size           triton_poi_fused_cat_19,(.L_x_1 - triton_poi_fused_cat_19)
        .other          triton_poi_fused_cat_19,@"STO_CUDA_ENTRY STV_DEFAULT"
triton_poi_fused_cat_19:
.text.triton_poi_fused_cat_19:
[----:B------:R-:W-:Y:S01]  /*0000*/  LDC R1, c[0x0][0x28] ;  /* 0x00000a00ff017b82 */ /* 0x000fe20000000800 */
[----:B------:R-:W1:Y:S01]  /*0010*/  S2R R0, SR_TID.X ;  /* 0x0000000000007919 */ /* 0x000e620000002100 */
[----:B------:R-:W-:Y:S01]  /*0020*/  ULDC.64 UR6, c[0x0][0x220] ;  /* 0x0000880000067ab9 */ /* 0x000fe20000000a00 */
[----:B------:R-:W-:Y:S01]  /*0030*/  ULDC.64 UR8, c[0x0][0x228] ;  /* 0x00008a0000087ab9 */ /* 0x000fe20000000a00 */
[----:B------:R-:W-:Y:S01]  /*0040*/  IMAD.MOV.U32 R20, RZ, RZ, RZ ;  /* 0x000000ffff147224 */ /* 0x000fe200078e00ff */
[----:B------:R-:W2:Y:S01]  /*0050*/  S2R R3, SR_CTAID.X ;  /* 0x0000000000037919 */ /* 0x000ea20000002500 */
[----:B------:R-:W-:Y:S01]  /*0060*/  ULDC.64 UR4, c[0x0][0x208] ;  /* 0x0000820000047ab9 */ /* 0x000fe20000000a00 */
[----:B-1----:R-:W-:-:S05]  /*0070*/  IMAD.SHL.U32 R0, R0, 0x2, RZ ;  /* 0x0000000200007824 */ /* 0x002fca00078e00ff */
[----:B------:R-:W-:-:S05]  /*0080*/  LOP3.LUT R0, R0, 0x1fe, RZ, 0xc0, !PT ;  /* 0x000001fe00007812 */ /* 0x000fca00078ec0ff */
[----:B--2---:R-:W-:-:S04]  /*0090*/  IMAD R0, R3, 0x200, R0 ;  /* 0x0000020003007824 */ /* 0x004fc800078e0200 */
[----:B------:R-:W-:Y:S01]  /*00a0*/  IMAD.HI R8, R0, 0x2aaaaaab, RZ ;  /* 0x2aaaaaab00087827 */ /* 0x000fe200078e02ff */
[----:B------:R-:W-:-:S04]  /*00b0*/  SHF.R.S32.HI R3, RZ, 0x1f, R0 ;  /* 0x0000001fff037819 */ /* 0x000fc80000011400 */
[----:B------:R-:W-:Y:S02]  /*00c0*/  LEA.HI R4, R3, R0, RZ, 0xc ;  /* 0x0000000003047211 */ /* 0x000fe400078f60ff */
[----:B------:R-:W-:Y:S01]  /*00d0*/  SHF.R.U32.HI R11, RZ, 0x1f, R8 ;  /* 0x0000001fff0b7819 */ /* 0x000fe20000011608 */
[----:B------:R-:W1:Y:S01]  /*00e0*/  LDC.64 R2, c[0x0][0x210] ;  /* 0x00008400ff027b82 */ /* 0x000e620000000a00 */
[----:B------:R-:W-:Y:S02]  /*00f0*/  SHF.R.S32.HI R7, RZ, 0xc, R4 ;  /* 0x0000000cff077819 */ /* 0x000fe40000011404 */
[----:B------:R-:W-:Y:S02]  /*0100*/  LOP3.LUT R9, R4, 0xfffff000, RZ, 0xc0, !PT ;  /* 0xfffff00004097812 */ /* 0x000fe400078ec0ff */
[----:B------:R-:W-:Y:S01]  /*0110*/  LEA.HI.SX32 R11, R8, R11, 0x11 ;  /* 0x0000000b080b7211 */ /* 0x000fe200078f8aff */
[----:B------:R-:W-:-:S04]  /*0120*/  IMAD.HI R5, R7, 0x2aaaaaab, RZ ;  /* 0x2aaaaaab07057827 */ /* 0x000fc800078e02ff */
[----:B------:R-:W-:Y:S01]  /*0130*/  IMAD.IADD R9, R0, 0x1, -R9 ;  /* 0x0000000100097824 */ /* 0x000fe200078e0a09 */
[----:B------:R-:W-:-:S03]  /*0140*/  SHF.R.U32.HI R6, RZ, 0x1f, R5 ;  /* 0x0000001fff067819 */ /* 0x000fc60000011605 */
[----:B------:R-:W-:Y:S01]  /*0150*/  IMAD R9, R11, 0x10000, R9 ;  /* 0x000100000b097824 */ /* 0x000fe200078e0209 */
[----:B------:R-:W-:Y:S02]  /*0160*/  LEA.HI R6, R5, R6, RZ, 0x1d ;  /* 0x0000000605067211 */ /* 0x000fe400078fe8ff */
[----:B------:R-:W2:Y:S02]  /*0170*/  LDC.64 R4, c[0x0][0x218] ;  /* 0x00008600ff047b82 */ /* 0x000ea40000000a00 */
[----:B------:R-:W-:Y:S01]  /*0180*/  SHF.R.S32.HI R15, RZ, 0x1f, R9 ;  /* 0x0000001fff0f7819 */ /* 0x000fe20000011409 */
[----:B------:R-:W-:Y:S02]  /*0190*/  IMAD R7, R6, -0x30, R7 ;  /* 0xffffffd006077824 */ /* 0x000fe400078e0207 */
[----:B------:R-:W-:Y:S02]  /*01a0*/  IMAD R6, R11, -0x30000, R0 ;  /* 0xfffd00000b067824 */ /* 0x000fe400078e0200 */
[C---:B------:R-:W-:Y:S01]  /*01b0*/  IMAD.SHL.U32 R8, R7.reuse, 0x1000, RZ ;  /* 0x0000100007087824 */ /* 0x040fe200078e00ff */
[----:B------:R-:W-:Y:S01]  /*01c0*/  LOP3.LUT R10, R7, 0xfffffff0, RZ, 0xc0, !PT ;  /* 0xfffffff0070a7812 */ /* 0x000fe200078ec0ff */
[----:B------:R-:W-:Y:S01]  /*01d0*/  IMAD R13, R11, 0x10000, R6 ;  /* 0x000100000b0d7824 */ /* 0x000fe200078e0206 */
[----:B------:R-:W-:Y:S01]  /*01e0*/  ISETP.GT.AND P2, PT, R7, 0x1f, PT ;  /* 0x0000001f0700780c */ /* 0x000fe20003f44270 */
[----:B------:R-:W-:Y:S01]  /*01f0*/  IMAD.MOV.U32 R6, RZ, RZ, RZ ;  /* 0x000000ffff067224 */ /* 0x000fe200078e00ff */
[----:B------:R-:W-:Y:S01]  /*0200*/  IADD3 R9, P1, R8, R9, RZ ;  /* 0x0000000908097210 */ /* 0x000fe20007f3e0ff */
[----:B-1----:R-:W-:Y:S01]  /*0210*/  IMAD.WIDE R12, R13, 0x4, R2 ;  /* 0x000000040d0c7825 */ /* 0x002fe200078e0202 */
[----:B------:R-:W-:-:S02]  /*0220*/  ISETP.NE.AND P0, PT, R10, 0x10, PT ;  /* 0x000000100a00780c */ /* 0x000fc40003f05270 */
[----:B------:R-:W-:Y:S02]  /*0230*/  CS2R R2, SRZ ;  /* 0x0000000000027805 */ /* 0x000fe4000001ff00 */
[----:B------:R-:W-:Y:S01]  /*0240*/  LEA.HI.X.SX32 R8, R8, R15, 0x1, P1 ;  /* 0x0000000f08087211 */ /* 0x000fe200008f0eff */
[----:B------:R-:W-:Y:S01]  /*0250*/  IMAD.SHL.U32 R18, R9, 0x4, RZ ;  /* 0x0000000409127824 */ /* 0x000fe200078e00ff */
[C---:B------:R-:W-:Y:S01]  /*0260*/  ISETP.GE.AND P1, PT, R7.reuse, 0x10, PT ;  /* 0x000000100700780c */ /* 0x040fe20003f26270 */
[----:B------:R-:W1:Y:S03]  /*0270*/  LDC.64 R10, c[0x0][0x230] ;  /* 0x00008c00ff0a7b82 */ /* 0x000e660000000a00 */
[----:B------:R-:W-:Y:S01]  /*0280*/  IADD3 R16, P3, R18, UR6, RZ ;  /* 0x0000000612107c10 */ /* 0x000fe2000ff7e0ff */
[----:B--2---:R-:W-:Y:S01]  /*0290*/  IMAD.WIDE R14, R7, 0x4, R4 ;  /* 0x00000004070e7825 */ /* 0x004fe200078e0204 */
[----:B------:R-:W-:-:S02]  /*02a0*/  SHF.L.U64.HI R4, R9, 0x2, R8 ;  /* 0x0000000209047819 */ /* 0x000fc40000010208 */
[----:B------:R-:W-:Y:S02]  /*02b0*/  IADD3 R18, P4, R18, UR8, RZ ;  /* 0x0000000812127c10 */ /* 0x000fe4000ff9e0ff */
[----:B------:R-:W-:Y:S02]  /*02c0*/  IADD3.X R17, R4, UR7, RZ, P3, !PT ;  /* 0x0000000704117c10 */ /* 0x000fe40009ffe4ff */
[----:B------:R-:W-:Y:S01]  /*02d0*/  IADD3.X R19, R4, UR9, RZ, P4, !PT ;  /* 0x0000000904137c10 */ /* 0x000fe2000a7fe4ff */
[----:B------:R-:W2:Y:S01]  /*02e0*/  @!P1 LDG.E.EL R6, desc[UR4][R14.64] ;  /* 0x000000040e069981 */ /* 0x000ea2000c2e1900 */
[----:B------:R-:W-:-:S03]  /*02f0*/  CS2R R4, SRZ ;  /* 0x0000000000047805 */ /* 0x000fc6000001ff00 */
[----:B------:R-:W3:Y:S01]  /*0300*/  @!P1 LDG.E.64 R2, desc[UR4][R12.64] ;  /* 0x000000040c029981 */ /* 0x000ee2000c1e1b00 */
[----:B------:R-:W-:-:S03]  /*0310*/  CS2R R8, SRZ ;  /* 0x0000000000087805 */ /* 0x000fc6000001ff00 */
[----:B------:R-:W4:Y:S04]  /*0320*/  @!P1 LDG.E.EL R20, desc[UR4][R14.64] ;  /* 0x000000040e149981 */ /* 0x000f28000c2e1900 */
[----:B------:R-:W5:Y:S04]  /*0330*/  @!P0 LDG.E.64 R4, desc[UR4][R16.64+-0x40000] ;  /* 0xfc00000410048981 */ /* 0x000f68000c1e1b00 */
[----:B------:R-:W5:Y:S01]  /*0340*/  @P2 LDG.E.64 R8, desc[UR4][R18.64+-0x80000] ;  /* 0xf800000412082981 */ /* 0x000f62000c1e1b00 */
[----:B------:R-:W-:Y:S01]  /*0350*/  ISETP.GE.AND P3, PT, R7, 0x20, PT ;  /* 0x000000200700780c */ /* 0x000fe20003f66270 */
[----:B-1----:R-:W-:Y:S01]  /*0360*/  IMAD.WIDE R10, R0, 0x4, R10 ;  /* 0x00000004000a7825 */ /* 0x002fe200078e020a */
[----:B--2---:R-:W-:-:S02]  /*0370*/  SEL R7, R6, RZ, !P1 ;  /* 0x000000ff06077207 */ /* 0x004fc40004800000 */
[----:B---3--:R-:W-:Y:S02]  /*0380*/  SEL R2, R2, RZ, !P1 ;  /* 0x000000ff02027207 */ /* 0x008fe40004800000 */
[----:B------:R-:W-:Y:S02]  /*0390*/  SEL R3, R3, RZ, !P1 ;  /* 0x000000ff03037207 */ /* 0x000fe40004800000 */
[----:B----4-:R-:W-:Y:S01]  /*03a0*/  SEL R20, R20, RZ, !P1 ;  /* 0x000000ff14147207 */ /* 0x010fe20004800000 */
[----:B------:R-:W-:Y:S01]  /*03b0*/  FADD R2, R2, R7 ;  /* 0x0000000702027221 */ /* 0x000fe20000000000 */
[----:B-----5:R-:W-:-:S03]  /*03c0*/  SEL R7, R4, RZ, !P0 ;  /* 0x000000ff04077207 */ /* 0x020fc60004000000 */
[----:B------:R-:W-:Y:S01]  /*03d0*/  FADD R3, R3, R20 ;  /* 0x0000001403037221 */ /* 0x000fe20000000000 */
[----:B------:R-:W-:Y:S02]  /*03e0*/  SEL R4, R5, RZ, !P0 ;  /* 0x000000ff05047207 */ /* 0x000fe40004000000 */
[----:B------:R-:W-:Y:S02]  /*03f0*/  SEL R8, R8, RZ, P2 ;  /* 0x000000ff08087207 */ /* 0x000fe40001000000 */
[----:B------:R-:W-:Y:S02]  /*0400*/  SEL R9, R9, RZ, P2 ;  /* 0x000000ff09097207 */ /* 0x000fe40001000000 */
[----:B------:R-:W-:Y:S02]  /*0410*/  @!P3 SEL R8, R2, R7, !P1 ;  /* 0x000000070208b207 */ /* 0x000fe40004800000 */
[----:B------:R-:W-:-:S05]  /*0420*/  @!P3 SEL R9, R3, R4, !P1 ;  /* 0x000000040309b207 */ /* 0x000fca0004800000 */
[----:B------:R-:W-:Y:S01]  /*0430*/  STG.E.64 desc[UR4][R10.64], R8 ;  /* 0x000000080a007986 */ /* 0x000fe2000c101b04 */
[----:B------:R-:W-:Y:S05]  /*0440*/  EXIT ;  /* 0x000000000000794d */ /* 0x000fea0003800000 */
.L_x_0:
[----:B------:R-:W-:-:S00]  /*0450*/  BRA `(.L_x_0) ;  /* 0xfffffffc00fc7947 */ /* 0x000fc0000383ffff */
[----:B------:R-:W-:-:S00]  /*0460*/  NOP ;  /* 0x0000000000007918 */ /* 0x000fc00000000000 */
        /* <DEDUP_REMOVED lines=9> */
.L_x_1:


//--------------------- .nv.constant0.triton_poi_fused_cat_19 --------------------------
	.section	.nv.constant0.triton_poi_fused_cat_19,"a",@progbits
	.sectionflags	@""
	.align	4
.nv.constant0.triton_poi_fused_cat_19:
	.zero		572
